//
// Generated by NVIDIA NVVM Compiler
//
// Compiler Build ID: CL-36424714
// Cuda compilation tools, release 13.0, V13.0.88
// Based on NVVM 20.0.0
//

.version 9.0
.target sm_100
.address_size 64

	// .globl	_Z9printDataPi
.extern .func  (.param .b32 func_retval0) vprintf
(
	.param .b64 vprintf_param_0,
	.param .b64 vprintf_param_1
)
;
.global .align 1 .b8 $str[3] = {37, 100};

.visible .entry _Z9printDataPi(
	.param .u64 .ptr .align 1 _Z9printDataPi_param_0
)
{
	.local .align 8 .b8 	__local_depot0[8];
	.reg .b64 	%SP;
	.reg .b64 	%SPL;
	.reg .b32 	%r<5>;
	.reg .b64 	%rd<9>;

	mov.u64 	%SPL, __local_depot0;
	cvta.local.u64 	%SP, %SPL;
	ld.param.u64 	%rd1, [_Z9printDataPi_param_0];
	cvta.to.global.u64 	%rd2, %rd1;
	add.u64 	%rd3, %SP, 0;
	add.u64 	%rd4, %SPL, 0;
	mov.u32 	%r1, %tid.x;
	mul.wide.u32 	%rd5, %r1, 4;
	add.s64 	%rd6, %rd2, %rd5;
	ld.global.u32 	%r2, [%rd6];
	st.local.u32 	[%rd4], %r2;
	mov.u64 	%rd7, $str;
	cvta.global.u64 	%rd8, %rd7;
	{ // callseq 0, 0
	.param .b64 param0;
	st.param.b64 	[param0], %rd8;
	.param .b64 param1;
	st.param.b64 	[param1], %rd3;
	.param .b32 retval0;
	call.uni (retval0), 
	vprintf, 
	(
	param0, 
	param1
	);
	ld.param.b32 	%r3, [retval0];
	} // callseq 0
	ret;

}
	// .globl	_Z7setDataPi
.visible .entry _Z7setDataPi(
	.param .u64 .ptr .align 1 _Z7setDataPi_param_0
)
{
	.reg .b32 	%r<3>;
	.reg .b64 	%rd<5>;

	ld.param.u64 	%rd1, [_Z7setDataPi_param_0];
	cvta.to.global.u64 	%rd2, %rd1;
	mov.u32 	%r1, %tid.x;
	mul.wide.u32 	%rd3, %r1, 4;
	add.s64 	%rd4, %rd2, %rd3;
	mov.b32 	%r2, 2;
	st.global.u32 	[%rd4], %r2;
	ret;

}


// ===== COMPILED SASS (sm_100) =====

	.target	sm_100

	.elftype	@"ET_EXEC"


//--------------------- .note.nv.tkinfo           --------------------------
	.section	.note.nv.tkinfo,"",@"SHT_NOTE"
	.sectionflags	@"SHF_NOTE_NV_TKINFO"
	.tkinfo
        /*0018*/ 	.word	0x00000002
        /*0030*/ 	.string	""
        /*0030*/ 	.string	"ptxas"
        /*0030*/ 	.string	"Cuda compilation tools, release 13.0, V13.0.88"
        /*0030*/ 	.string	"Build cuda_13.0.r13.0/compiler.36424714_0"
        /*0030*/ 	.string	"-arch sm_100 -m 64 "



//--------------------- .note.nv.cuinfo           --------------------------
	.section	.note.nv.cuinfo,"",@"SHT_NOTE"
	.sectionflags	@"SHF_NOTE_NV_CUINFO"
        /*0018*/ 	.short	0x0002
        /*001a*/ 	.short	0x0064
        /*001c*/ 	.short	0x0082
	.zero		2


//--------------------- .nv.info                  --------------------------
	.section	.nv.info,"",@"SHT_CUDA_INFO"
	.align	4


	//----- nvinfo : EIATTR_REGCOUNT
	.align		4
        /*0000*/ 	.byte	0x04, 0x2f
        /*0002*/ 	.short	(.L_2 - .L_1)
	.align		4
.L_1:
        /*0004*/ 	.word	index@(_Z9printDataPi)
        /*0008*/ 	.word	0x00000018


	//----- nvinfo : EIATTR_FRAME_SIZE
	.align		4
.L_2:
        /*000c*/ 	.byte	0x04, 0x11
        /*000e*/ 	.short	(.L_4 - .L_3)
	.align		4
.L_3:
        /*0010*/ 	.word	index@(_Z9printDataPi)
        /*0014*/ 	.word	0x00000008


	//----- nvinfo : EIATTR_REGCOUNT
	.align		4
.L_4:
        /*0018*/ 	.byte	0x04, 0x2f
        /*001a*/ 	.short	(.L_6 - .L_5)
	.align		4
.L_5:
        /*001c*/ 	.word	index@(_Z7setDataPi)
        /*0020*/ 	.word	0x0000000a


	//----- nvinfo : EIATTR_FRAME_SIZE
	.align		4
.L_6:
        /*0024*/ 	.byte	0x04, 0x11
        /*0026*/ 	.short	(.L_8 - .L_7)
	.align		4
.L_7:
        /*0028*/ 	.word	index@(_Z7setDataPi)
        /*002c*/ 	.word	0x00000000


	//----- nvinfo : EIATTR_MIN_STACK_SIZE
	.align		4
.L_8:
        /*0030*/ 	.byte	0x04, 0x12
        /*0032*/ 	.short	(.L_10 - .L_9)
	.align		4
.L_9:
        /*0034*/ 	.word	index@(_Z7setDataPi)
        /*0038*/ 	.word	0x00000000


	//----- nvinfo : EIATTR_MIN_STACK_SIZE
	.align		4
.L_10:
        /*003c*/ 	.byte	0x04, 0x12
        /*003e*/ 	.short	(.L_12 - .L_11)
	.align		4
.L_11:
        /*0040*/ 	.word	index@(_Z9printDataPi)
        /*0044*/ 	.word	0x00000008
.L_12:


//--------------------- .nv.compat                --------------------------
	.section	.nv.compat,"",@"SHT_CUDA_COMPAT_INFO"
	.align	4
        /*0000*/ 	.byte	0x02, 0x09, 0x00, 0x00, 0x02, 0x02, 0x01, 0x00, 0x02, 0x05, 0x05, 0x00, 0x03, 0x07, 0x01, 0x01
        /*0010*/ 	.byte	0x02, 0x03, 0x00, 0x00, 0x02, 0x06, 0x01, 0x00, 0x04, 0x0b, 0x08, 0x00, 0x09, 0x00, 0x00, 0x00
        /*0020*/ 	.byte	0x00, 0x00, 0x00, 0x00


//--------------------- .nv.info._Z7setDataPi     --------------------------
	.section	.nv.info._Z7setDataPi,"",@"SHT_CUDA_INFO"
	.sectionflags	@""
	.align	4


	//----- nvinfo : EIATTR_CUDA_API_VERSION
	.align		4
        /*0000*/ 	.byte	0x04, 0x37
        /*0002*/ 	.short	(.L_14 - .L_13)
.L_13:
        /*0004*/ 	.word	0x00000082


	//----- nvinfo : EIATTR_KPARAM_INFO
	.align		4
.L_14:
        /*0008*/ 	.byte	0x04, 0x17
        /*000a*/ 	.short	(.L_16 - .L_15)
.L_15:
        /*000c*/ 	.word	0x00000000
        /*0010*/ 	.short	0x0000
        /*0012*/ 	.short	0x0000
        /*0014*/ 	.byte	0x00, 0xf5, 0x21, 0x00


	//----- nvinfo : EIATTR_SPARSE_MMA_MASK
	.align		4
.L_16:
        /*0018*/ 	.byte	0x03, 0x50
        /*001a*/ 	.short	0x0000


	//----- nvinfo : EIATTR_MAXREG_COUNT
	.align		4
        /*001c*/ 	.byte	0x03, 0x1b
        /*001e*/ 	.short	0x00ff


	//----- nvinfo : EIATTR_MERCURY_ISA_VERSION
	.align		4
        /*0020*/ 	.byte	0x03, 0x5f
        /*0022*/ 	.short	0x0101


	//----- nvinfo : EIATTR_VRC_CTA_INIT_COUNT
	.align		4
        /*0024*/ 	.byte	0x02, 0x4a
	.zero		1
	.zero		1


	//----- nvinfo : EIATTR_EXIT_INSTR_OFFSETS
	.align		4
        /*0028*/ 	.byte	0x04, 0x1c
        /*002a*/ 	.short	(.L_18 - .L_17)


	//   ....[0]....
.L_17:
        /*002c*/ 	.word	0x00000070


	//----- nvinfo : EIATTR_CBANK_PARAM_SIZE
	.align		4
.L_18:
        /*0030*/ 	.byte	0x03, 0x19
        /*0032*/ 	.short	0x0008


	//----- nvinfo : EIATTR_PARAM_CBANK
	.align		4
        /*0034*/ 	.byte	0x04, 0x0a
        /*0036*/ 	.short	(.L_20 - .L_19)
	.align		4
.L_19:
        /*0038*/ 	.word	index@(.nv.constant0._Z7setDataPi)
        /*003c*/ 	.short	0x0380
        /*003e*/ 	.short	0x0008


	//----- nvinfo : EIATTR_SW_WAR
	.align		4
.L_20:
        /*0040*/ 	.byte	0x04, 0x36
        /*0042*/ 	.short	(.L_22 - .L_21)
.L_21:
        /*0044*/ 	.word	0x00000008
.L_22:


//--------------------- .nv.info._Z9printDataPi   --------------------------
	.section	.nv.info._Z9printDataPi,"",@"SHT_CUDA_INFO"
	.sectionflags	@""
	.align	4


	//----- nvinfo : EIATTR_CUDA_API_VERSION
	.align		4
        /*0000*/ 	.byte	0x04, 0x37
        /*0002*/ 	.short	(.L_24 - .L_23)
.L_23:
        /*0004*/ 	.word	0x00000082


	//----- nvinfo : EIATTR_KPARAM_INFO
	.align		4
.L_24:
        /*0008*/ 	.byte	0x04, 0x17
        /*000a*/ 	.short	(.L_26 - .L_25)
.L_25:
        /*000c*/ 	.word	0x00000000
        /*0010*/ 	.short	0x0000
        /*0012*/ 	.short	0x0000
        /*0014*/ 	.byte	0x00, 0xf5, 0x21, 0x00


	//----- nvinfo : EIATTR_SPARSE_MMA_MASK
	.align		4
.L_26:
        /*0018*/ 	.byte	0x03, 0x50
        /*001a*/ 	.short	0x0000


	//----- nvinfo : EIATTR_MAXREG_COUNT
	.align		4
        /*001c*/ 	.byte	0x03, 0x1b
        /*001e*/ 	.short	0x00ff


	//----- nvinfo : EIATTR_EXTERNS
	.align		4
        /*0020*/ 	.byte	0x04, 0x0f
        /*0022*/ 	.short	(.L_28 - .L_27)


	//   ....[0]....
	.align		4
.L_27:
        /*0024*/ 	.word	index@(vprintf)


	//----- nvinfo : EIATTR_MERCURY_ISA_VERSION
	.align		4
.L_28:
        /*0028*/ 	.byte	0x03, 0x5f
        /*002a*/ 	.short	0x0101


	//----- nvinfo : EIATTR_VRC_CTA_INIT_COUNT
	.align		4
        /*002c*/ 	.byte	0x02, 0x4a
	.zero		1
	.zero		1


	//----- nvinfo : EIATTR_SYSCALL_OFFSETS
	.align		4
        /*0030*/ 	.byte	0x04, 0x46
        /*0032*/ 	.short	(.L_30 - .L_29)


	//   ....[0]....
.L_29:
        /*0034*/ 	.word	0x00000120


	//----- nvinfo : EIATTR_EXIT_INSTR_OFFSETS
	.align		4
.L_30:
        /*0038*/ 	.byte	0x04, 0x1c
        /*003a*/ 	.short	(.L_32 - .L_31)


	//   ....[0]....
.L_31:
        /*003c*/ 	.word	0x00000130


	//----- nvinfo : EIATTR_CBANK_PARAM_SIZE
	.align		4
.L_32:
        /*0040*/ 	.byte	0x03, 0x19
        /*0042*/ 	.short	0x0008


	//----- nvinfo : EIATTR_PARAM_CBANK
	.align		4
        /*0044*/ 	.byte	0x04, 0x0a
        /*0046*/ 	.short	(.L_34 - .L_33)
	.align		4
.L_33:
        /*0048*/ 	.word	index@(.nv.constant0._Z9printDataPi)
        /*004c*/ 	.short	0x0380
        /*004e*/ 	.short	0x0008


	//----- nvinfo : EIATTR_SW_WAR
	.align		4
.L_34:
        /*0050*/ 	.byte	0x04, 0x36
        /*0052*/ 	.short	(.L_36 - .L_35)
.L_35:
        /*0054*/ 	.word	0x00000008
.L_36:


//--------------------- .nv.callgraph             --------------------------
	.section	.nv.callgraph,"",@"SHT_CUDA_CALLGRAPH"
	.align	4
	.sectionentsize	8
	.align		4
        /*0000*/ 	.word	0x00000000
	.align		4
        /*0004*/ 	.word	0xffffffff
	.align		4
        /*0008*/ 	.word	index@(_Z9printDataPi)
	.align		4
        /*000c*/ 	.word	index@(vprintf)
	.align		4
        /*0010*/ 	.word	0x00000000
	.align		4
        /*0014*/ 	.word	0xfffffffe
	.align		4
        /*0018*/ 	.word	0x00000000
	.align		4
        /*001c*/ 	.word	0xfffffffd
	.align		4
        /*0020*/ 	.word	0x00000000
	.align		4
        /*0024*/ 	.word	0xfffffffc


//--------------------- .nv.constant4             --------------------------
	.section	.nv.constant4,"a",@progbits
	.align	8
	.align		8
.nv.constant4:
        /*0000*/ 	.dword	$str
	.align		8
        /*0008*/ 	.dword	vprintf


//--------------------- .text._Z7setDataPi        --------------------------
	.section	.text._Z7setDataPi,"ax",@progbits
	.align	128
        .global         _Z7setDataPi
        .type           _Z7setDataPi,@function
        .size           _Z7setDataPi,(.L_x_3 - _Z7setDataPi)
        .other          _Z7setDataPi,@"STO_CUDA_ENTRY STV_DEFAULT"
_Z7setDataPi:
.text._Z7setDataPi:
[----:B------:R-:W-:Y:S01]  /*0000*/  LDC R1, c[0x0][0x37c] ;  /* 0x0000df00ff017b82 */ /* 0x000fe20000000800 */
[----:B------:R-:W0:Y:S07]  /*0010*/  S2R R5, SR_TID.X ;  /* 0x0000000000057919 */ /* 0x000e2e0000002100 */
[----:B------:R-:W0:Y:S01]  /*0020*/  LDC.64 R2, c[0x0][0x380] ;  /* 0x0000e000ff027b82 */ /* 0x000e220000000a00 */
[----:B------:R-:W1:Y:S01]  /*0030*/  LDCU.64 UR4, c[0x0][0x358] ;  /* 0x00006b00ff0477ac */ /* 0x000e620008000a00 */
[----:B------:R-:W-:-:S02]  /*0040*/  HFMA2 R7, -RZ, RZ, 0, 1.1920928955078125e-07 ;  /* 0x00000002ff077431 */ /* 0x000fc400000001ff */
[----:B0-----:R-:W-:-:S05]  /*0050*/  IMAD.WIDE.U32 R2, R5, 0x4, R2 ;  /* 0x0000000405027825 */ /* 0x001fca00078e0002 */
[----:B-1----:R-:W-:Y:S01]  /*0060*/  STG.E desc[UR4][R2.64], R7 ;  /* 0x0000000702007986 */ /* 0x002fe2000c101904 */
[----:B------:R-:W-:Y:S05]  /*0070*/  EXIT ;  /* 0x000000000000794d */ /* 0x000fea0003800000 */
.L_x_0:
[----:B------:R-:W-:-:S00]  /*0080*/  BRA `(.L_x_0) ;  /* 0xfffffffc00fc7947 */ /* 0x000fc0000383ffff */
[----:B------:R-:W-:-:S00]  /*0090*/  NOP ;  /* 0x0000000000007918 */ /* 0x000fc00000000000 */
        /* <DEDUP_REMOVED lines=14> */
.L_x_3:


//--------------------- .text._Z9printDataPi      --------------------------
	.section	.text._Z9printDataPi,"ax",@progbits
	.align	128
        .global         _Z9printDataPi
        .type           _Z9printDataPi,@function
        .size           _Z9printDataPi,(.L_x_4 - _Z9printDataPi)
        .other          _Z9printDataPi,@"STO_CUDA_ENTRY STV_DEFAULT"
_Z9printDataPi:
.text._Z9printDataPi:
[----:B------:R-:W0:Y:S01]  /*0000*/  LDC R1, c[0x0][0x37c] ;  /* 0x0000df00ff017b82 */ /* 0x000e220000000800 */
[----:B------:R-:W1:Y:S07]  /*0010*/  S2R R5, SR_TID.X ;  /* 0x0000000000057919 */ /* 0x000e6e0000002100 */
[----:B------:R-:W1:Y:S01]  /*0020*/  LDC.64 R2, c[0x0][0x380] ;  /* 0x0000e000ff027b82 */ /* 0x000e620000000a00 */
[----:B------:R-:W2:Y:S01]  /*0030*/  LDCU.64 UR4, c[0x0][0x358] ;  /* 0x00006b00ff0477ac */ /* 0x000ea20008000a00 */
[----:B0-----:R-:W-:Y:S01]  /*0040*/  VIADD R1, R1, 0xfffffff8 ;  /* 0xfffffff801017836 */ /* 0x001fe20000000000 */
[----:B------:R-:W0:Y:S01]  /*0050*/  LDCU.64 UR6, c[0x4][URZ] ;  /* 0x01000000ff0677ac */ /* 0x000e220008000a00 */
[----:B-1----:R-:W-:-:S06]  /*0060*/  IMAD.WIDE.U32 R2, R5, 0x4, R2 ;  /* 0x0000000405027825 */ /* 0x002fcc00078e0002 */
[----:B--2---:R-:W2:Y:S01]  /*0070*/  LDG.E R2, desc[UR4][R2.64] ;  /* 0x0000000402027981 */ /* 0x004ea2000c1e1900 */
[----:B------:R-:W-:Y:S01]  /*0080*/  MOV R0, 0x8 ;  /* 0x0000000800007802 */ /* 0x000fe20000000f00 */
[----:B------:R-:W1:Y:S01]  /*0090*/  LDCU UR4, c[0x0][0x2f8] ;  /* 0x00005f00ff0477ac */ /* 0x000e620008000800 */
[----:B0-----:R-:W-:Y:S01]  /*00a0*/  IMAD.U32 R4, RZ, RZ, UR6 ;  /* 0x00000006ff047e24 */ /* 0x001fe2000f8e00ff */
[----:B------:R-:W-:Y:S01]  /*00b0*/  MOV R5, UR7 ;  /* 0x0000000700057c02 */ /* 0x000fe20008000f00 */
[----:B------:R0:W3:Y:S01]  /*00c0*/  LDC.64 R8, c[0x4][R0] ;  /* 0x0100000000087b82 */ /* 0x0000e20000000a00 */
[----:B------:R-:W4:Y:S01]  /*00d0*/  LDCU UR5, c[0x0][0x2fc] ;  /* 0x00005f80ff0577ac */ /* 0x000f220008000800 */
[----:B-1----:R-:W-:-:S05]  /*00e0*/  IADD3 R6, P0, PT, R1, UR4, RZ ;  /* 0x0000000401067c10 */ /* 0x002fca000ff1e0ff */
[----:B----4-:R-:W-:Y:S01]  /*00f0*/  IMAD.X R7, RZ, RZ, UR5, P0 ;  /* 0x00000005ff077e24 */ /* 0x010fe200080e06ff */
[----:B--23--:R0:W-:Y:S07]  /*0100*/  STL [R1], R2 ;  /* 0x0000000201007387 */ /* 0x00c1ee0000100800 */
[----:B------:R-:W-:-:S07]  /*0110*/  LEPC R20, `(.L_x_1) ;  /* 0x000000001014794e */ /* 0x000fce0000000000 */
[----:B0-----:R-:W-:Y:S05]  /*0120*/  CALL.ABS.NOINC R8 ;  /* 0x0000000008007343 */ /* 0x001fea0003c00000 */
.L_x_1:
[----:B------:R-:W-:Y:S05]  /*0130*/  EXIT ;  /* 0x000000000000794d */ /* 0x000fea0003800000 */
.L_x_2:
        /* <DEDUP_REMOVED lines=12> */
.L_x_4:


//--------------------- .nv.global.init           --------------------------
	.section	.nv.global.init,"aw",@progbits
.nv.global.init:
	.type		$str,@object
	.size		$str,(.L_0 - $str)
$str:
        /*0000*/ 	.byte	0x25, 0x64, 0x00
.L_0:


//--------------------- .nv.shared.reserved.0     --------------------------
	.section	.nv.shared.reserved.0,"aw",@nobits
	.weak		__nv_reservedSMEM_offset_0_alias
	.size		__nv_reservedSMEM_offset_0_alias, 0, 64
	.other		__nv_reservedSMEM_offset_0_alias,@"STO_CUDA_RESERVED_SHARED STV_DEFAULT"
__nv_reservedSMEM_offset_0_alias:
	.zero		0
	.zero		64


//--------------------- .nv.constant0._Z7setDataPi --------------------------
	.section	.nv.constant0._Z7setDataPi,"a",@progbits
	.sectionflags	@""
	.align	4
.nv.constant0._Z7setDataPi:
	.zero		904


//--------------------- .nv.constant0._Z9printDataPi --------------------------
	.section	.nv.constant0._Z9printDataPi,"a",@progbits
	.sectionflags	@""
	.align	4
.nv.constant0._Z9printDataPi:
	.zero		904


//--------------------- SYMBOLS --------------------------

	.type		.nv.reservedSmem.offset0,@object
	.size		.nv.reservedSmem.offset0,0x4
	.type		vprintf,@function
